	.headerflags	@"EF_CUDA_TEXMODE_UNIFIED EF_CUDA_64BIT_ADDRESS EF_CUDA_ACCELERATORS EF_CUDA_SM90 EF_CUDA_VIRTUAL_SM(EF_CUDA_SM90)"
	.elftype	@"ET_EXEC"


//--------------------- .nv.info                  --------------------------
	.section	.nv.info,"",@"SHT_CUDA_INFO"
	.align	4


	//----- nvinfo : EIATTR_REGCOUNT
	.align		4
        /*0000*/ 	.byte	0x04, 0x2f
        /*0002*/ 	.short	(.L_1 - .L_0)
	.align		4
.L_0:
        /*0004*/ 	.word	index@(triton_poi_fused_add_clamp_12)
        /*0008*/ 	.word	0x0000000b


	//----- nvinfo : EIATTR_MIN_STACK_SIZE
	.align		4
.L_1:
        /*000c*/ 	.byte	0x04, 0x12
        /*000e*/ 	.short	(.L_3 - .L_2)
	.align		4
.L_2:
        /*0010*/ 	.word	index@(triton_poi_fused_add_clamp_12)
        /*0014*/ 	.word	0x00000000


	//----- nvinfo : EIATTR_FRAME_SIZE
	.align		4
.L_3:
        /*0018*/ 	.byte	0x04, 0x11
        /*001a*/ 	.short	(.L_5 - .L_4)
	.align		4
.L_4:
        /*001c*/ 	.word	index@(triton_poi_fused_add_clamp_12)
        /*0020*/ 	.word	0x00000000


	//----- nvinfo : EIATTR_MIN_STACK_SIZE
	.align		4
.L_5:
        /*0024*/ 	.byte	0x04, 0x12
        /*0026*/ 	.short	(.L_7 - .L_6)
	.align		4
.L_6:
        /*0028*/ 	.word	index@(triton_poi_fused_add_clamp_12)
        /*002c*/ 	.word	0x00000000
.L_7:


//--------------------- .nv.info.triton_poi_fused_add_clamp_12 --------------------------
	.section	.nv.info.triton_poi_fused_add_clamp_12,"",@"SHT_CUDA_INFO"
	.sectionflags	@""
	.align	4


	//----- nvinfo : EIATTR_CUDA_API_VERSION
	.align		4
        /*0000*/ 	.byte	0x04, 0x37
        /*0002*/ 	.short	(.L_9 - .L_8)
.L_8:
        /*0004*/ 	.word	0x0000007c


	//----- nvinfo : EIATTR_KPARAM_INFO
	.align		4
.L_9:
        /*0008*/ 	.byte	0x04, 0x17
        /*000a*/ 	.short	(.L_11 - .L_10)
.L_10:
        /*000c*/ 	.word	0x00000000
        /*0010*/ 	.short	0x0001
        /*0012*/ 	.short	0x0008
        /*0014*/ 	.byte	0x00, 0xf0, 0x11, 0x00


	//----- nvinfo : EIATTR_KPARAM_INFO
	.align		4
.L_11:
        /*0018*/ 	.byte	0x04, 0x17
        /*001a*/ 	.short	(.L_13 - .L_12)
.L_12:
        /*001c*/ 	.word	0x00000000
        /*0020*/ 	.short	0x0000
        /*0022*/ 	.short	0x0000
        /*0024*/ 	.byte	0x00, 0xf4, 0x21, 0x00


	//----- nvinfo : EIATTR_SPARSE_MMA_MASK
	.align		4
.L_13:
        /*0028*/ 	.byte	0x03, 0x50
        /*002a*/ 	.short	0x0000


	//----- nvinfo : EIATTR_MAXREG_COUNT
	.align		4
        /*002c*/ 	.byte	0x03, 0x1b
        /*002e*/ 	.short	0x00ff


	//----- nvinfo : EIATTR_EXIT_INSTR_OFFSETS
	.align		4
        /*0030*/ 	.byte	0x04, 0x1c
        /*0032*/ 	.short	(.L_15 - .L_14)


	//   ....[0]....
.L_14:
        /*0034*/ 	.word	0x000001b0


	//   ....[1]....
        /*0038*/ 	.word	0x00000200


	//----- nvinfo : EIATTR_REQNTID
	.align		4
.L_15:
        /*003c*/ 	.byte	0x04, 0x10
        /*003e*/ 	.short	(.L_17 - .L_16)
.L_16:
        /*0040*/ 	.word	0x00000080
        /*0044*/ 	.word	0x00000001
        /*0048*/ 	.word	0x00000001


	//----- nvinfo : EIATTR_CBANK_PARAM_SIZE
	.align		4
.L_17:
        /*004c*/ 	.byte	0x03, 0x19
        /*004e*/ 	.short	0x000c


	//----- nvinfo : EIATTR_PARAM_CBANK
	.align		4
        /*0050*/ 	.byte	0x04, 0x0a
        /*0052*/ 	.short	(.L_19 - .L_18)
	.align		4
.L_18:
        /*0054*/ 	.word	index@(.nv.constant0.triton_poi_fused_add_clamp_12)
        /*0058*/ 	.short	0x0210
        /*005a*/ 	.short	0x000c


	//----- nvinfo : EIATTR_SW_WAR
	.align		4
.L_19:
        /*005c*/ 	.byte	0x04, 0x36
        /*005e*/ 	.short	(.L_21 - .L_20)
.L_20:
        /*0060*/ 	.word	0x00000008
.L_21:


//--------------------- .nv.callgraph             --------------------------
	.section	.nv.callgraph,"",@"SHT_CUDA_CALLGRAPH"
	.align	4
	.sectionentsize	8
	.align		4
        /*0000*/ 	.word	0x00000000
	.align		4
        /*0004*/ 	.word	0xffffffff
	.align		4
        /*0008*/ 	.word	0x00000000
	.align		4
        /*000c*/ 	.word	0xfffffffe
	.align		4
        /*0010*/ 	.word	0x00000000
	.align		4
        /*0014*/ 	.word	0xfffffffd
	.align		4
        /*0018*/ 	.word	0x00000000
	.align		4
        /*001c*/ 	.word	0xfffffffc


//--------------------- .text.triton_poi_fused_add_clamp_12 --------------------------
	.section	.text.triton_poi_fused_add_clamp_12,"ax",@progbits
	.align	128
        .global         triton_poi_fused_add_clamp_12
        .type           triton_poi_fused_add_clamp_12,@function
        .size           triton_poi_fused_add_clamp_12,(.L_x_1 - triton_poi_fused_add_clamp_12)
        .other          triton_poi_fused_add_clamp_12,@"STO_CUDA_ENTRY STV_DEFAULT"
triton_poi_fused_add_clamp_12:
.text.triton_poi_fused_add_clamp_12:
[----:B------:R-:W0:Y:S02]  /*0000*/  LDC R1, c[0x0][0x28] ;  /* 0x00000a00ff017b82 */ /* 0x000e240000000800 */
[----:B------:R-:W1:Y:S01]  /*0010*/  S2R R0, SR_TID.X ;  /* 0x0000000000007919 */ /* 0x000e620000002100 */
[----:B------:R-:W-:Y:S01]  /*0020*/  IMAD.MOV.U32 R3, RZ, RZ, 0x3f000000 ;  /* 0x3f000000ff037424 */ /* 0x000fe200078e00ff */
[----:B------:R-:W2:Y:S01]  /*0030*/  S2R R5, SR_CTAID.X ;  /* 0x0000000000057919 */ /* 0x000ea20000002500 */
[----:B-1----:R-:W-:-:S05]  /*0040*/  IMAD.SHL.U32 R0, R0, 0x2, RZ ;  /* 0x0000000200007824 */ /* 0x002fca00078e00ff */
[----:B------:R-:W-:-:S05]  /*0050*/  LOP3.LUT R0, R0, 0xfe, RZ, 0xc0, !PT ;  /* 0x000000fe00007812 */ /* 0x000fca00078ec0ff */
[----:B--2---:R-:W-:-:S05]  /*0060*/  IMAD R5, R5, 0x100, R0 ;  /* 0x0000010005057824 */ /* 0x004fca00078e0200 */
[----:B------:R-:W-:Y:S02]  /*0070*/  IADD3 R0, R5, 0x1, RZ ;  /* 0x0000000105007810 */ /* 0x000fe40007ffe0ff */
[----:B------:R-:W-:Y:S02]  /*0080*/  I2FP.F32.S32 R2, R5 ;  /* 0x0000000500027245 */ /* 0x000fe40000201400 */
[----:B------:R-:W-:Y:S02]  /*0090*/  I2FP.F32.S32 R0, R0 ;  /* 0x0000000000007245 */ /* 0x000fe40000201400 */
[----:B------:R-:W-:Y:S01]  /*00a0*/  ISETP.GE.AND P0, PT, R5, 0x100, PT ;  /* 0x000001000500780c */ /* 0x000fe20003f06270 */
[----:B------:R-:W-:Y:S02]  /*00b0*/  FADD R2, R2, 0.5 ;  /* 0x3f00000002027421 */ /* 0x000fe40000000000 */
[----:B------:R-:W-:Y:S02]  /*00c0*/  FADD R0, R0, 0.5 ;  /* 0x3f00000000007421 */ /* 0x000fe40000000000 */
[----:B------:R-:W-:-:S02]  /*00d0*/  FFMA R2, R2, R3, -0.5 ;  /* 0xbf00000002027423 */ /* 0x000fc40000000003 */
[----:B------:R-:W-:-:S03]  /*00e0*/  FFMA R0, R0, R3, -0.5 ;  /* 0xbf00000000007423 */ /* 0x000fc60000000003 */
[----:B------:R-:W-:Y:S02]  /*00f0*/  FMNMX R4, RZ, R2, !PT ;  /* 0x00000002ff047209 */ /* 0x000fe40007800000 */
[----:B------:R-:W-:Y:S01]  /*0100*/  FMNMX R0, RZ, R0, !PT ;  /* 0x00000000ff007209 */ /* 0x000fe20007800000 */
[----:B------:R-:W1:Y:S03]  /*0110*/  LDC.64 R2, c[0x0][0x210] ;  /* 0x00008400ff027b82 */ /* 0x000e660000000a00 */
[----:B------:R-:W2:Y:S08]  /*0120*/  F2I.TRUNC.NTZ R4, R4 ;  /* 0x0000000400047305 */ /* 0x000eb0000020f100 */
[----:B------:R-:W3:Y:S01]  /*0130*/  F2I.TRUNC.NTZ R0, R0 ;  /* 0x0000000000007305 */ /* 0x000ee2000020f100 */
[----:B--2---:R-:W-:-:S05]  /*0140*/  VIMNMX R6, R4, 0x7e, PT ;  /* 0x0000007e04067848 */ /* 0x004fca0003fe0100 */
[----:B------:R-:W-:Y:S02]  /*0150*/  VIADD R6, R6, 0x1 ;  /* 0x0000000106067836 */ /* 0x000fe40000000000 */
[----:B-1----:R-:W-:Y:S01]  /*0160*/  IMAD.WIDE R2, R5, 0x8, R2 ;  /* 0x0000000805027825 */ /* 0x002fe200078e0202 */
[----:B---3--:R-:W-:Y:S02]  /*0170*/  VIMNMX R7, R0, 0x7e, PT ;  /* 0x0000007e00077848 */ /* 0x008fe40003fe0100 */
[----:B------:R-:W-:Y:S02]  /*0180*/  SHF.R.S32.HI R5, RZ, 0x1f, R6 ;  /* 0x0000001fff057819 */ /* 0x000fe40000011406 */
[----:B------:R-:W-:-:S04]  /*0190*/  IADD3 R8, R7, 0x1, RZ ;  /* 0x0000000107087810 */ /* 0x000fc80007ffe0ff */
[----:B------:R-:W-:Y:S01]  /*01a0*/  SHF.R.S32.HI R7, RZ, 0x1f, R8 ;  /* 0x0000001fff077819 */ /* 0x000fe20000011408 */
[----:B------:R-:W-:Y:S06]  /*01b0*/  @P0 EXIT ;  /* 0x000000000000094d */ /* 0x000fec0003800000 */
[----:B------:R-:W-:Y:S01]  /*01c0*/  IMAD.MOV.U32 R4, RZ, RZ, R6 ;  /* 0x000000ffff047224 */ /* 0x000fe200078e0006 */
[----:B------:R-:W-:Y:S01]  /*01d0*/  MOV R6, R8 ;  /* 0x0000000800067202 */ /* 0x000fe20000000f00 */
[----:B------:R-:W-:-:S04]  /*01e0*/  ULDC.64 UR4, c[0x0][0x208] ;  /* 0x0000820000047ab9 */ /* 0x000fc80000000a00 */
[----:B------:R-:W-:Y:S01]  /*01f0*/  STG.E.128 desc[UR4][R2.64], R4 ;  /* 0x0000000402007986 */ /* 0x000fe2000c101d04 */
[----:B------:R-:W-:Y:S05]  /*0200*/  EXIT ;  /* 0x000000000000794d */ /* 0x000fea0003800000 */
.L_x_0:
[----:B------:R-:W-:-:S00]  /*0210*/  BRA `(.L_x_0) ;  /* 0xfffffffc00fc7947 */ /* 0x000fc0000383ffff */
[----:B------:R-:W-:-:S00]  /*0220*/  NOP ;  /* 0x0000000000007918 */ /* 0x000fc00000000000 */
        /* <DEDUP_REMOVED lines=13> */
.L_x_1:


//--------------------- .nv.constant0.triton_poi_fused_add_clamp_12 --------------------------
	.section	.nv.constant0.triton_poi_fused_add_clamp_12,"a",@progbits
	.sectionflags	@""
	.align	4
.nv.constant0.triton_poi_fused_add_clamp_12:
	.zero		540
